	.version 1.4
	.target sm_10, map_f64_to_f32
	// compiled with C:\Program Files\NVIDIA GPU Computing Toolkit\CUDA\v5.0\bin\/../open64/lib//be.exe
	// nvopencc 4.1 built on 2012-09-25

	//-----------------------------------------------------------
	// Compiling C:/Users/Ivan/AppData/Local/Temp/tmpxft_00002754_00000000-11_JCudaMatrixVectorMultKernel3.cpp3.i (C:/Users/Ivan/AppData/Local/Temp/ccBI#.a08792)
	//-----------------------------------------------------------

	//-----------------------------------------------------------
	// Options:
	//-----------------------------------------------------------
	//  Target:ptx, ISA:sm_10, Endian:little, Pointer Size:64
	//  -O3	(Optimization level)
	//  -g0	(Debug level)
	//  -m2	(Report advisories)
	//-----------------------------------------------------------

	.file	1	"C:/Users/Ivan/AppData/Local/Temp/tmpxft_00002754_00000000-10_JCudaMatrixVectorMultKernel3.cudafe2.gpu"
	.file	2	"c:\program files (x86)\microsoft visual studio 10.0\vc\include\codeanalysis\sourceannotations.h"
	.file	3	"C:\Program Files\NVIDIA GPU Computing Toolkit\CUDA\v5.0\bin\/../include\crt/device_runtime.h"
	.file	4	"C:\Program Files\NVIDIA GPU Computing Toolkit\CUDA\v5.0\bin\/../include\host_defines.h"
	.file	5	"C:\Program Files\NVIDIA GPU Computing Toolkit\CUDA\v5.0\bin\/../include\builtin_types.h"
	.file	6	"c:\program files\nvidia gpu computing toolkit\cuda\v5.0\include\device_types.h"
	.file	7	"c:\program files\nvidia gpu computing toolkit\cuda\v5.0\include\host_defines.h"
	.file	8	"c:\program files\nvidia gpu computing toolkit\cuda\v5.0\include\driver_types.h"
	.file	9	"c:\program files\nvidia gpu computing toolkit\cuda\v5.0\include\surface_types.h"
	.file	10	"c:\program files\nvidia gpu computing toolkit\cuda\v5.0\include\texture_types.h"
	.file	11	"c:\program files\nvidia gpu computing toolkit\cuda\v5.0\include\vector_types.h"
	.file	12	"c:\program files\nvidia gpu computing toolkit\cuda\v5.0\include\builtin_types.h"
	.file	13	"C:\Program Files\NVIDIA GPU Computing Toolkit\CUDA\v5.0\bin\/../include\device_launch_parameters.h"
	.file	14	"c:\program files\nvidia gpu computing toolkit\cuda\v5.0\include\crt\storage_class.h"
	.file	15	"kernels/JCudaMatrixVectorMultKernel3.cu"
	.file	16	"C:\Program Files\NVIDIA GPU Computing Toolkit\CUDA\v5.0\bin\/../include\common_functions.h"
	.file	17	"c:\program files\nvidia gpu computing toolkit\cuda\v5.0\include\math_functions.h"
	.file	18	"c:\program files\nvidia gpu computing toolkit\cuda\v5.0\include\math_constants.h"
	.file	19	"c:\program files\nvidia gpu computing toolkit\cuda\v5.0\include\device_functions.h"
	.file	20	"c:\program files\nvidia gpu computing toolkit\cuda\v5.0\include\sm_11_atomic_functions.h"
	.file	21	"c:\program files\nvidia gpu computing toolkit\cuda\v5.0\include\sm_12_atomic_functions.h"
	.file	22	"c:\program files\nvidia gpu computing toolkit\cuda\v5.0\include\sm_13_double_functions.h"
	.file	23	"c:\program files\nvidia gpu computing toolkit\cuda\v5.0\include\sm_20_atomic_functions.h"
	.file	24	"c:\program files\nvidia gpu computing toolkit\cuda\v5.0\include\sm_35_atomic_functions.h"
	.file	25	"c:\program files\nvidia gpu computing toolkit\cuda\v5.0\include\sm_20_intrinsics.h"
	.file	26	"c:\program files\nvidia gpu computing toolkit\cuda\v5.0\include\sm_30_intrinsics.h"
	.file	27	"c:\program files\nvidia gpu computing toolkit\cuda\v5.0\include\sm_35_intrinsics.h"
	.file	28	"c:\program files\nvidia gpu computing toolkit\cuda\v5.0\include\surface_functions.h"
	.file	29	"c:\program files\nvidia gpu computing toolkit\cuda\v5.0\include\texture_fetch_functions.h"
	.file	30	"c:\program files\nvidia gpu computing toolkit\cuda\v5.0\include\texture_indirect_functions.h"
	.file	31	"c:\program files\nvidia gpu computing toolkit\cuda\v5.0\include\surface_indirect_functions.h"
	.file	32	"c:\program files\nvidia gpu computing toolkit\cuda\v5.0\include\math_functions_dbl_ptx1.h"


	.entry surface_area (
		.param .s32 __cudaparm_surface_area_size_faces,
		.param .u64 __cudaparm_surface_area_face_verts,
		.param .u64 __cudaparm_surface_area_coord_verts,
		.param .u64 __cudaparm_surface_area_partial_area)
	{
	.reg .u16 %rh<4>;
	.reg .u32 %r<13>;
	.reg .u64 %rd<20>;
	.reg .f32 %f<4>;
	.reg .f64 %fd<38>;
	.reg .pred %p<3>;
	.loc	15	2	0
$LDWbegin_surface_area:
	mov.u16 	%rh1, %ctaid.x;
	mov.u16 	%rh2, %ntid.x;
	mul.wide.u16 	%r1, %rh1, %rh2;
	cvt.u32.u16 	%r2, %tid.x;
	add.u32 	%r3, %r2, %r1;
	ld.param.s32 	%r4, [__cudaparm_surface_area_size_faces];
	setp.le.s32 	%p1, %r4, %r3;
	@%p1 bra 	$Lt_0_1026;
	.loc	15	8	0
	ld.param.u64 	%rd1, [__cudaparm_surface_area_face_verts];
	mul.lo.s32 	%r5, %r3, 3;
	cvt.s64.s32 	%rd2, %r5;
	mul.wide.s32 	%rd3, %r5, 4;
	add.u64 	%rd4, %rd1, %rd3;
	ld.global.s32 	%r6, [%rd4+0];
	.loc	15	9	0
	ld.global.s32 	%r7, [%rd4+4];
	.loc	15	10	0
	ld.global.s32 	%r8, [%rd4+8];
	.loc	15	12	0
	ld.param.u64 	%rd5, [__cudaparm_surface_area_coord_verts];
	mul.lo.s32 	%r9, %r6, 3;
	cvt.s64.s32 	%rd6, %r9;
	mul.wide.s32 	%rd7, %r9, 8;
	add.u64 	%rd8, %rd5, %rd7;
	ld.global.f64 	%fd1, [%rd8+0];
	.loc	15	13	0
	ld.global.f64 	%fd2, [%rd8+8];
	.loc	15	14	0
	ld.global.f64 	%fd3, [%rd8+16];
	.loc	15	16	0
	mul.lo.s32 	%r10, %r7, 3;
	cvt.s64.s32 	%rd9, %r10;
	mul.wide.s32 	%rd10, %r10, 8;
	add.u64 	%rd11, %rd5, %rd10;
	ld.global.f64 	%fd4, [%rd11+0];
	.loc	15	17	0
	ld.global.f64 	%fd5, [%rd11+8];
	.loc	15	18	0
	ld.global.f64 	%fd6, [%rd11+16];
	.loc	15	20	0
	mul.lo.s32 	%r11, %r8, 3;
	cvt.s64.s32 	%rd12, %r11;
	mul.wide.s32 	%rd13, %r11, 8;
	add.u64 	%rd14, %rd5, %rd13;
	ld.global.f64 	%fd7, [%rd14+0];
	.loc	15	21	0
	ld.global.f64 	%fd8, [%rd14+8];
	.loc	15	22	0
	ld.global.f64 	%fd9, [%rd14+16];
	.loc	15	38	0
	sub.f64 	%fd10, %fd3, %fd9;
	mul.f64 	%fd11, %fd5, %fd10;
	sub.f64 	%fd12, %fd6, %fd9;
	mul.f64 	%fd13, %fd2, %fd12;
	sub.f64 	%fd14, %fd13, %fd11;
	sub.f64 	%fd15, %fd3, %fd6;
	mad.rn.f64 	%fd16, %fd8, %fd15, %fd14;
	sub.f64 	%fd17, %fd2, %fd8;
	mul.f64 	%fd18, %fd4, %fd17;
	sub.f64 	%fd19, %fd5, %fd8;
	mul.f64 	%fd20, %fd1, %fd19;
	sub.f64 	%fd21, %fd20, %fd18;
	sub.f64 	%fd22, %fd2, %fd5;
	mad.rn.f64 	%fd23, %fd7, %fd22, %fd21;
	sub.f64 	%fd24, %fd1, %fd7;
	mul.f64 	%fd25, %fd6, %fd24;
	sub.f64 	%fd26, %fd4, %fd7;
	mul.f64 	%fd27, %fd3, %fd26;
	sub.f64 	%fd28, %fd27, %fd25;
	sub.f64 	%fd29, %fd1, %fd4;
	mad.rn.f64 	%fd30, %fd9, %fd29, %fd28;
	mul.f64 	%fd31, %fd16, %fd16;
	mad.rn.f64 	%fd32, %fd23, %fd23, %fd31;
	mad.rn.f64 	%fd33, %fd30, %fd30, %fd32;
	cvt.rn.f32.f64 	%f1, %fd33;
	sqrt.approx.f32 	%f2, %f1;
	cvt.f64.f32 	%fd34, %f2;
	mov.f64 	%fd35, 0d3fe0000000000000;	// 0.5
	mul.f64 	%fd36, %fd34, %fd35;
	ld.param.u64 	%rd15, [__cudaparm_surface_area_partial_area];
	cvt.s64.s32 	%rd16, %r3;
	mul.wide.s32 	%rd17, %r3, 8;
	add.u64 	%rd18, %rd15, %rd17;
	st.global.f64 	[%rd18+0], %fd36;
$Lt_0_1026:
	.loc	15	40	0
	exit;
$LDWend_surface_area:
	} // surface_area

	.entry multiply (
		.param .s32 __cudaparm_multiply_sizeB,
		.param .s32 __cudaparm_multiply_max,
		.param .f64 __cudaparm_multiply_w1,
		.param .u64 __cudaparm_multiply_A_indexs,
		.param .u64 __cudaparm_multiply_A_values,
		.param .u64 __cudaparm_multiply_B,
		.param .u64 __cudaparm_multiply_C,
		.param .u64 __cudaparm_multiply_Displacement)
	{
	.reg .u16 %rh<4>;
	.reg .u32 %r<14>;
	.reg .u64 %rd<20>;
	.reg .f64 %fd<9>;
	.reg .pred %p<5>;
	.loc	15	43	0
$LDWbegin_multiply:
	mov.u16 	%rh1, %ctaid.x;
	mov.u16 	%rh2, %ntid.x;
	mul.wide.u16 	%r1, %rh1, %rh2;
	cvt.u32.u16 	%r2, %tid.x;
	add.u32 	%r3, %r2, %r1;
	ld.param.s32 	%r4, [__cudaparm_multiply_sizeB];
	setp.le.s32 	%p1, %r4, %r3;
	@%p1 bra 	$Lt_1_2050;
	ld.param.s32 	%r5, [__cudaparm_multiply_max];
	mov.u32 	%r6, 0;
	setp.le.s32 	%p2, %r5, %r6;
	@%p2 bra 	$Lt_1_3586;
	ld.param.s32 	%r5, [__cudaparm_multiply_max];
	mov.s32 	%r7, %r5;
	mul.lo.s32 	%r8, %r5, %r3;
	mov.s32 	%r9, %r8;
	add.s32 	%r10, %r8, %r5;
	cvt.s64.s32 	%rd1, %r8;
	ld.param.u64 	%rd2, [__cudaparm_multiply_A_values];
	mul.wide.s32 	%rd3, %r8, 8;
	add.u64 	%rd4, %rd2, %rd3;
	ld.param.u64 	%rd5, [__cudaparm_multiply_A_indexs];
	mul.wide.s32 	%rd6, %r8, 4;
	add.u64 	%rd7, %rd5, %rd6;
	ld.param.u64 	%rd8, [__cudaparm_multiply_B];
	mov.f64 	%fd1, 0d0000000000000000;	// 0
	mov.s32 	%r11, %r7;
$Lt_1_3074:
 //<loop> Loop body line 43, nesting depth: 1, estimated iterations: unknown
	.loc	15	52	0
	ld.global.f64 	%fd2, [%rd4+0];
	ld.global.s32 	%r12, [%rd7+0];
	cvt.s64.s32 	%rd9, %r12;
	mul.wide.s32 	%rd10, %r12, 8;
	.loc	15	43	0
	ld.param.u64 	%rd8, [__cudaparm_multiply_B];
	.loc	15	52	0
	add.u64 	%rd11, %rd8, %rd10;
	ld.global.f64 	%fd3, [%rd11+0];
	mad.rn.f64 	%fd1, %fd2, %fd3, %fd1;
	add.s32 	%r9, %r9, 1;
	add.u64 	%rd7, %rd7, 4;
	add.u64 	%rd4, %rd4, 8;
	setp.ne.s32 	%p3, %r9, %r10;
	@%p3 bra 	$Lt_1_3074;
	bra.uni 	$Lt_1_2562;
$Lt_1_3586:
	ld.param.u64 	%rd8, [__cudaparm_multiply_B];
	mov.f64 	%fd1, 0d0000000000000000;	// 0
$Lt_1_2562:
	.loc	15	54	0
	cvt.s64.s32 	%rd12, %r3;
	mul.wide.s32 	%rd13, %r3, 8;
	add.u64 	%rd14, %rd13, %rd8;
	ld.global.f64 	%fd4, [%rd14+0];
	ld.param.f64 	%fd5, [__cudaparm_multiply_w1];
	mad.rn.f64 	%fd1, %fd4, %fd5, %fd1;
	.loc	15	55	0
	ld.param.u64 	%rd15, [__cudaparm_multiply_C];
	add.u64 	%rd16, %rd15, %rd13;
	st.global.f64 	[%rd16+0], %fd1;
	.loc	15	57	0
	ld.global.f64 	%fd6, [%rd14+0];
	sub.f64 	%fd7, %fd6, %fd1;
	ld.param.u64 	%rd17, [__cudaparm_multiply_Displacement];
	add.u64 	%rd18, %rd17, %rd13;
	st.global.f64 	[%rd18+0], %fd7;
$Lt_1_2050:
	.loc	15	59	0
	exit;
$LDWend_multiply:
	} // multiply



// ===== COMPILED SASS (sm_100) =====

	.target	sm_100

	.elftype	@"ET_EXEC"


//--------------------- .note.nv.tkinfo           --------------------------
	.section	.note.nv.tkinfo,"",@"SHT_NOTE"
	.sectionflags	@"SHF_NOTE_NV_TKINFO"
	.tkinfo
        /*0018*/ 	.word	0x00000002
        /*0030*/ 	.string	""
        /*0030*/ 	.string	"ptxas"
        /*0030*/ 	.string	"Cuda compilation tools, release 13.0, V13.0.88"
        /*0030*/ 	.string	"Build cuda_13.0.r13.0/compiler.36424714_0"
        /*0030*/ 	.string	"-arch sm_100 "



//--------------------- .note.nv.cuinfo           --------------------------
	.section	.note.nv.cuinfo,"",@"SHT_NOTE"
	.sectionflags	@"SHF_NOTE_NV_CUINFO"
        /*0018*/ 	.short	0x0002
        /*001a*/ 	.short	0x000a
        /*001c*/ 	.short	0x0082
	.zero		2


//--------------------- .nv.info                  --------------------------
	.section	.nv.info,"",@"SHT_CUDA_INFO"
	.align	4


	//----- nvinfo : EIATTR_REGCOUNT
	.align		4
        /*0000*/ 	.byte	0x04, 0x2f
        /*0002*/ 	.short	(.L_1 - .L_0)
	.align		4
.L_0:
        /*0004*/ 	.word	index@(surface_area)
        /*0008*/ 	.word	0x00000020


	//----- nvinfo : EIATTR_FRAME_SIZE
	.align		4
.L_1:
        /*000c*/ 	.byte	0x04, 0x11
        /*000e*/ 	.short	(.L_3 - .L_2)
	.align		4
.L_2:
        /*0010*/ 	.word	index@(surface_area)
        /*0014*/ 	.word	0x00000000


	//----- nvinfo : EIATTR_REGCOUNT
	.align		4
.L_3:
        /*0018*/ 	.byte	0x04, 0x2f
        /*001a*/ 	.short	(.L_5 - .L_4)
	.align		4
.L_4:
        /*001c*/ 	.word	index@(multiply)
        /*0020*/ 	.word	0x0000001e


	//----- nvinfo : EIATTR_FRAME_SIZE
	.align		4
.L_5:
        /*0024*/ 	.byte	0x04, 0x11
        /*0026*/ 	.short	(.L_7 - .L_6)
	.align		4
.L_6:
        /*0028*/ 	.word	index@(multiply)
        /*002c*/ 	.word	0x00000000


	//----- nvinfo : EIATTR_MIN_STACK_SIZE
	.align		4
.L_7:
        /*0030*/ 	.byte	0x04, 0x12
        /*0032*/ 	.short	(.L_9 - .L_8)
	.align		4
.L_8:
        /*0034*/ 	.word	index@(multiply)
        /*0038*/ 	.word	0x00000000


	//----- nvinfo : EIATTR_MIN_STACK_SIZE
	.align		4
.L_9:
        /*003c*/ 	.byte	0x04, 0x12
        /*003e*/ 	.short	(.L_11 - .L_10)
	.align		4
.L_10:
        /*0040*/ 	.word	index@(surface_area)
        /*0044*/ 	.word	0x00000000
.L_11:


//--------------------- .nv.compat                --------------------------
	.section	.nv.compat,"",@"SHT_CUDA_COMPAT_INFO"
	.align	4
        /*0000*/ 	.byte	0x02, 0x09, 0x00, 0x00, 0x02, 0x02, 0x01, 0x00, 0x02, 0x05, 0x05, 0x00, 0x03, 0x07, 0x01, 0x01
        /*0010*/ 	.byte	0x02, 0x03, 0x00, 0x00, 0x02, 0x06, 0x01, 0x00, 0x04, 0x0b, 0x08, 0x00, 0x01, 0x00, 0x00, 0x00
        /*0020*/ 	.byte	0x00, 0x00, 0x00, 0x00


//--------------------- .nv.info.multiply         --------------------------
	.section	.nv.info.multiply,"",@"SHT_CUDA_INFO"
	.sectionflags	@""
	.align	4


	//----- nvinfo : EIATTR_CUDA_API_VERSION
	.align		4
        /*0000*/ 	.byte	0x04, 0x37
        /*0002*/ 	.short	(.L_13 - .L_12)
.L_12:
        /*0004*/ 	.word	0x00000082


	//----- nvinfo : EIATTR_KPARAM_INFO
	.align		4
.L_13:
        /*0008*/ 	.byte	0x04, 0x17
        /*000a*/ 	.short	(.L_15 - .L_14)
.L_14:
        /*000c*/ 	.word	0x00000000
        /*0010*/ 	.short	0x0007
        /*0012*/ 	.short	0x0030
        /*0014*/ 	.byte	0x00, 0xf0, 0x21, 0x00


	//----- nvinfo : EIATTR_KPARAM_INFO
	.align		4
.L_15:
        /*0018*/ 	.byte	0x04, 0x17
        /*001a*/ 	.short	(.L_17 - .L_16)
.L_16:
        /*001c*/ 	.word	0x00000000
        /*0020*/ 	.short	0x0006
        /*0022*/ 	.short	0x0028
        /*0024*/ 	.byte	0x00, 0xf0, 0x21, 0x00


	//----- nvinfo : EIATTR_KPARAM_INFO
	.align		4
.L_17:
        /*0028*/ 	.byte	0x04, 0x17
        /*002a*/ 	.short	(.L_19 - .L_18)
.L_18:
        /*002c*/ 	.word	0x00000000
        /*0030*/ 	.short	0x0005
        /*0032*/ 	.short	0x0020
        /*0034*/ 	.byte	0x00, 0xf0, 0x21, 0x00


	//----- nvinfo : EIATTR_KPARAM_INFO
	.align		4
.L_19:
        /*0038*/ 	.byte	0x04, 0x17
        /*003a*/ 	.short	(.L_21 - .L_20)
.L_20:
        /*003c*/ 	.word	0x00000000
        /*0040*/ 	.short	0x0004
        /*0042*/ 	.short	0x0018
        /*0044*/ 	.byte	0x00, 0xf0, 0x21, 0x00


	//----- nvinfo : EIATTR_KPARAM_INFO
	.align		4
.L_21:
        /*0048*/ 	.byte	0x04, 0x17
        /*004a*/ 	.short	(.L_23 - .L_22)
.L_22:
        /*004c*/ 	.word	0x00000000
        /*0050*/ 	.short	0x0003
        /*0052*/ 	.short	0x0010
        /*0054*/ 	.byte	0x00, 0xf0, 0x21, 0x00


	//----- nvinfo : EIATTR_KPARAM_INFO
	.align		4
.L_23:
        /*0058*/ 	.byte	0x04, 0x17
        /*005a*/ 	.short	(.L_25 - .L_24)
.L_24:
        /*005c*/ 	.word	0x00000000
        /*0060*/ 	.short	0x0002
        /*0062*/ 	.short	0x0008
        /*0064*/ 	.byte	0x00, 0xf0, 0x21, 0x00


	//----- nvinfo : EIATTR_KPARAM_INFO
	.align		4
.L_25:
        /*0068*/ 	.byte	0x04, 0x17
        /*006a*/ 	.short	(.L_27 - .L_26)
.L_26:
        /*006c*/ 	.word	0x00000000
        /*0070*/ 	.short	0x0001
        /*0072*/ 	.short	0x0004
        /*0074*/ 	.byte	0x00, 0xf0, 0x11, 0x00


	//----- nvinfo : EIATTR_KPARAM_INFO
	.align		4
.L_27:
        /*0078*/ 	.byte	0x04, 0x17
        /*007a*/ 	.short	(.L_29 - .L_28)
.L_28:
        /*007c*/ 	.word	0x00000000
        /*0080*/ 	.short	0x0000
        /*0082*/ 	.short	0x0000
        /*0084*/ 	.byte	0x00, 0xf0, 0x11, 0x00


	//----- nvinfo : EIATTR_SPARSE_MMA_MASK
	.align		4
.L_29:
        /*0088*/ 	.byte	0x03, 0x50
        /*008a*/ 	.short	0x0000


	//----- nvinfo : EIATTR_MAXREG_COUNT
	.align		4
        /*008c*/ 	.byte	0x03, 0x1b
        /*008e*/ 	.short	0x00ff


	//----- nvinfo : EIATTR_MERCURY_ISA_VERSION
	.align		4
        /*0090*/ 	.byte	0x03, 0x5f
        /*0092*/ 	.short	0x0101


	//----- nvinfo : EIATTR_VRC_CTA_INIT_COUNT
	.align		4
        /*0094*/ 	.byte	0x02, 0x4a
	.zero		1
	.zero		1


	//----- nvinfo : EIATTR_EXIT_INSTR_OFFSETS
	.align		4
        /*0098*/ 	.byte	0x04, 0x1c
        /*009a*/ 	.short	(.L_31 - .L_30)


	//   ....[0]....
.L_30:
        /*009c*/ 	.word	0x000000a0


	//   ....[1]....
        /*00a0*/ 	.word	0x000007b0


	//----- nvinfo : EIATTR_CRS_STACK_SIZE
	.align		4
.L_31:
        /*00a4*/ 	.byte	0x04, 0x1e
        /*00a6*/ 	.short	(.L_33 - .L_32)
.L_32:
        /*00a8*/ 	.word	0x00000000


	//----- nvinfo : EIATTR_CBANK_PARAM_SIZE
	.align		4
.L_33:
        /*00ac*/ 	.byte	0x03, 0x19
        /*00ae*/ 	.short	0x0038


	//----- nvinfo : EIATTR_PARAM_CBANK
	.align		4
        /*00b0*/ 	.byte	0x04, 0x0a
        /*00b2*/ 	.short	(.L_35 - .L_34)
	.align		4
.L_34:
        /*00b4*/ 	.word	index@(.nv.constant0.multiply)
        /*00b8*/ 	.short	0x0380
        /*00ba*/ 	.short	0x0038


	//----- nvinfo : EIATTR_SW_WAR
	.align		4
.L_35:
        /*00bc*/ 	.byte	0x04, 0x36
        /*00be*/ 	.short	(.L_37 - .L_36)
.L_36:
        /*00c0*/ 	.word	0x00000008
.L_37:


//--------------------- .nv.info.surface_area     --------------------------
	.section	.nv.info.surface_area,"",@"SHT_CUDA_INFO"
	.sectionflags	@""
	.align	4


	//----- nvinfo : EIATTR_CUDA_API_VERSION
	.align		4
        /*0000*/ 	.byte	0x04, 0x37
        /*0002*/ 	.short	(.L_39 - .L_38)
.L_38:
        /*0004*/ 	.word	0x00000082


	//----- nvinfo : EIATTR_KPARAM_INFO
	.align		4
.L_39:
        /*0008*/ 	.byte	0x04, 0x17
        /*000a*/ 	.short	(.L_41 - .L_40)
.L_40:
        /*000c*/ 	.word	0x00000000
        /*0010*/ 	.short	0x0003
        /*0012*/ 	.short	0x0018
        /*0014*/ 	.byte	0x00, 0xf0, 0x21, 0x00


	//----- nvinfo : EIATTR_KPARAM_INFO
	.align		4
.L_41:
        /*0018*/ 	.byte	0x04, 0x17
        /*001a*/ 	.short	(.L_43 - .L_42)
.L_42:
        /*001c*/ 	.word	0x00000000
        /*0020*/ 	.short	0x0002
        /*0022*/ 	.short	0x0010
        /*0024*/ 	.byte	0x00, 0xf0, 0x21, 0x00


	//----- nvinfo : EIATTR_KPARAM_INFO
	.align		4
.L_43:
        /*0028*/ 	.byte	0x04, 0x17
        /*002a*/ 	.short	(.L_45 - .L_44)
.L_44:
        /*002c*/ 	.word	0x00000000
        /*0030*/ 	.short	0x0001
        /*0032*/ 	.short	0x0008
        /*0034*/ 	.byte	0x00, 0xf0, 0x21, 0x00


	//----- nvinfo : EIATTR_KPARAM_INFO
	.align		4
.L_45:
        /*0038*/ 	.byte	0x04, 0x17
        /*003a*/ 	.short	(.L_47 - .L_46)
.L_46:
        /*003c*/ 	.word	0x00000000
        /*0040*/ 	.short	0x0000
        /*0042*/ 	.short	0x0000
        /*0044*/ 	.byte	0x00, 0xf0, 0x11, 0x00


	//----- nvinfo : EIATTR_SPARSE_MMA_MASK
	.align		4
.L_47:
        /*0048*/ 	.byte	0x03, 0x50
        /*004a*/ 	.short	0x0000


	//----- nvinfo : EIATTR_MAXREG_COUNT
	.align		4
        /*004c*/ 	.byte	0x03, 0x1b
        /*004e*/ 	.short	0x00ff


	//----- nvinfo : EIATTR_MERCURY_ISA_VERSION
	.align		4
        /*0050*/ 	.byte	0x03, 0x5f
        /*0052*/ 	.short	0x0101


	//----- nvinfo : EIATTR_VRC_CTA_INIT_COUNT
	.align		4
        /*0054*/ 	.byte	0x02, 0x4a
	.zero		1
	.zero		1


	//----- nvinfo : EIATTR_EXIT_INSTR_OFFSETS
	.align		4
        /*0058*/ 	.byte	0x04, 0x1c
        /*005a*/ 	.short	(.L_49 - .L_48)


	//   ....[0]....
.L_48:
        /*005c*/ 	.word	0x000000a0


	//   ....[1]....
        /*0060*/ 	.word	0x000003e0


	//----- nvinfo : EIATTR_CBANK_PARAM_SIZE
	.align		4
.L_49:
        /*0064*/ 	.byte	0x03, 0x19
        /*0066*/ 	.short	0x0020


	//----- nvinfo : EIATTR_PARAM_CBANK
	.align		4
        /*0068*/ 	.byte	0x04, 0x0a
        /*006a*/ 	.short	(.L_51 - .L_50)
	.align		4
.L_50:
        /*006c*/ 	.word	index@(.nv.constant0.surface_area)
        /*0070*/ 	.short	0x0380
        /*0072*/ 	.short	0x0020


	//----- nvinfo : EIATTR_SW_WAR
	.align		4
.L_51:
        /*0074*/ 	.byte	0x04, 0x36
        /*0076*/ 	.short	(.L_53 - .L_52)
.L_52:
        /*0078*/ 	.word	0x00000008
.L_53:


//--------------------- .nv.callgraph             --------------------------
	.section	.nv.callgraph,"",@"SHT_CUDA_CALLGRAPH"
	.align	4
	.sectionentsize	8
	.align		4
        /*0000*/ 	.word	0x00000000
	.align		4
        /*0004*/ 	.word	0xffffffff
	.align		4
        /*0008*/ 	.word	0x00000000
	.align		4
        /*000c*/ 	.word	0xfffffffe
	.align		4
        /*0010*/ 	.word	0x00000000
	.align		4
        /*0014*/ 	.word	0xfffffffd
	.align		4
        /*0018*/ 	.word	0x00000000
	.align		4
        /*001c*/ 	.word	0xfffffffc


//--------------------- .text.multiply            --------------------------
	.section	.text.multiply,"ax",@progbits
	.align	128
.text.multiply:
        .type           multiply,@function
        .size           multiply,(.L_x_13 - multiply)
        .other          multiply,@"STO_CUDA_ENTRY STV_DEFAULT"
multiply:
[----:B------:R-:W-:Y:S01]  /*0000*/  LDC R1, c[0x0][0x37c] ;  /* 0x0000df00ff017b82 */ /* 0x000fe20000000800 */
[----:B------:R-:W0:Y:S07]  /*0010*/  S2R R0, SR_TID.X ;  /* 0x0000000000007919 */ /* 0x000e2e0000002100 */
[----:B------:R-:W1:Y:S01]  /*0020*/  S2UR UR4, SR_CTAID.X ;  /* 0x00000000000479c3 */ /* 0x000e620000002500 */
[----:B------:R-:W2:Y:S07]  /*0030*/  LDCU UR5, c[0x0][0x380] ;  /* 0x00007000ff0577ac */ /* 0x000eae0008000800 */
[----:B------:R-:W3:Y:S01]  /*0040*/  LDC R3, c[0x0][0x360] ;  /* 0x0000d800ff037b82 */ /* 0x000ee20000000800 */
[----:B-1----:R-:W-:Y:S01]  /*0050*/  ULOP3.LUT UR4, UR4, 0xffff, URZ, 0xc0, !UPT ;  /* 0x0000ffff04047892 */ /* 0x002fe2000f8ec0ff */
[----:B0-----:R-:W-:-:S02]  /*0060*/  LOP3.LUT R0, R0, 0xffff, RZ, 0xc0, !PT ;  /* 0x0000ffff00007812 */ /* 0x001fc400078ec0ff */
[----:B---3--:R-:W-:-:S05]  /*0070*/  LOP3.LUT R3, R3, 0xffff, RZ, 0xc0, !PT ;  /* 0x0000ffff03037812 */ /* 0x008fca00078ec0ff */
[----:B------:R-:W-:-:S05]  /*0080*/  IMAD R0, R3, UR4, R0 ;  /* 0x0000000403007c24 */ /* 0x000fca000f8e0200 */
[----:B--2---:R-:W-:-:S13]  /*0090*/  ISETP.GE.AND P0, PT, R0, UR5, PT ;  /* 0x0000000500007c0c */ /* 0x004fda000bf06270 */
[----:B------:R-:W-:Y:S05]  /*00a0*/  @P0 EXIT ;  /* 0x000000000000094d */ /* 0x000fea0003800000 */
[----:B------:R-:W0:Y:S01]  /*00b0*/  LDCU UR6, c[0x0][0x384] ;  /* 0x00007080ff0677ac */ /* 0x000e220008000800 */
[----:B------:R-:W1:Y:S01]  /*00c0*/  LDCU.64 UR4, c[0x0][0x358] ;  /* 0x00006b00ff0477ac */ /* 0x000e620008000a00 */
[----:B0-----:R-:W-:-:S09]  /*00d0*/  UISETP.GT.AND UP0, UPT, UR6, URZ, UPT ;  /* 0x000000ff0600728c */ /* 0x001fd2000bf04270 */
[----:B-1----:R-:W-:Y:S05]  /*00e0*/  BRA.U !UP0, `(.L_x_0) ;  /* 0x0000000508787547 */ /* 0x002fea000b800000 */
[----:B------:R-:W0:Y:S01]  /*00f0*/  LDC.64 R8, c[0x0][0x398] ;  /* 0x0000e600ff087b82 */ /* 0x000e220000000a00 */
[----:B------:R-:W-:Y:S01]  /*0100*/  IMAD R23, R0, UR6, RZ ;  /* 0x0000000600177c24 */ /* 0x000fe2000f8e02ff */
[----:B------:R-:W-:Y:S04]  /*0110*/  BSSY.RECONVERGENT B1, `(.L_x_1) ;  /* 0x000005a000017945 */ /* 0x000fe80003800200 */
[----:B------:R-:W-:Y:S01]  /*0120*/  BSSY.RELIABLE B0, `(.L_x_2) ;  /* 0x000004a000007945 */ /* 0x000fe20003800100 */
[----:B------:R-:W-:Y:S01]  /*0130*/  CS2R R16, SRZ ;  /* 0x0000000000107805 */ /* 0x000fe2000001ff00 */
[C---:B------:R-:W-:Y:S01]  /*0140*/  VIADD R22, R23.reuse, UR6 ;  /* 0x0000000617167c36 */ /* 0x040fe20008000000 */
[----:B------:R-:W1:Y:S04]  /*0150*/  LDC.64 R6, c[0x0][0x390] ;  /* 0x0000e400ff067b82 */ /* 0x000e680000000a00 */
[----:B------:R-:W-:-:S04]  /*0160*/  ISETP.GE.AND P0, PT, R23, R22, PT ;  /* 0x000000161700720c */ /* 0x000fc80003f06270 */
[----:B------:R-:W2:Y:S01]  /*0170*/  LDC.64 R2, c[0x0][0x3a0] ;  /* 0x0000e800ff027b82 */ /* 0x000ea20000000a00 */
[----:B0-----:R-:W-:-:S04]  /*0180*/  IMAD.WIDE R8, R23, 0x8, R8 ;  /* 0x0000000817087825 */ /* 0x001fc800078e0208 */
[----:B-1----:R-:W-:-:S04]  /*0190*/  IMAD.WIDE R6, R23, 0x4, R6 ;  /* 0x0000000417067825 */ /* 0x002fc800078e0206 */
[----:B------:R-:W-:Y:S05]  /*01a0*/  @P0 BRA `(.L_x_3) ;  /* 0x0000000400040947 */ /* 0x000fea0003800000 */
[----:B------:R-:W-:Y:S01]  /*01b0*/  IMAD.IADD R4, R22, 0x1, -R23 ;  /* 0x0000000116047824 */ /* 0x000fe200078e0a17 */
[----:B------:R-:W-:Y:S01]  /*01c0*/  BSSY.RECONVERGENT B2, `(.L_x_4) ;  /* 0x0000024000027945 */ /* 0x000fe20003800200 */
[----:B------:R-:W-:-:S03]  /*01d0*/  PLOP3.LUT P0, PT, PT, PT, PT, 0x80, 0x8 ;  /* 0x000000000008781c */ /* 0x000fc60003f0f070 */
[----:B------:R-:W-:-:S13]  /*01e0*/  ISETP.GT.AND P1, PT, R4, 0x3, PT ;  /* 0x000000030400780c */ /* 0x000fda0003f24270 */
[----:B------:R-:W-:Y:S05]  /*01f0*/  @!P1 BRA `(.L_x_5) ;  /* 0x0000000000809947 */ /* 0x000fea0003800000 */
[----:B------:R-:W-:Y:S02]  /*0200*/  PLOP3.LUT P0, PT, PT, PT, PT, 0x8, 0x80 ;  /* 0x000000000080781c */ /* 0x000fe40003f0e170 */
[----:B------:R-:W-:-:S11]  /*0210*/  IADD3 R24, PT, PT, R22, -0x3, RZ ;  /* 0xfffffffd16187810 */ /* 0x000fd60007ffe0ff */
.L_x_6:
[----:B------:R-:W3:Y:S01]  /*0220*/  LDG.E R27, desc[UR4][R6.64] ;  /* 0x00000004061b7981 */ /* 0x000ee2000c1e1900 */
[----:B------:R-:W3:Y:S03]  /*0230*/  LDC.64 R12, c[0x0][0x3a0] ;  /* 0x0000e800ff0c7b82 */ /* 0x000ee60000000a00 */
[----:B------:R-:W4:Y:S01]  /*0240*/  LDG.E R15, desc[UR4][R6.64+0x4] ;  /* 0x00000404060f7981 */ /* 0x000f22000c1e1900 */
[----:B------:R-:W-:Y:S02]  /*0250*/  IMAD.MOV.U32 R4, RZ, RZ, R8 ;  /* 0x000000ffff047224 */ /* 0x000fe400078e0008 */
[----:B------:R-:W-:Y:S01]  /*0260*/  IMAD.MOV.U32 R5, RZ, RZ, R9 ;  /* 0x000000ffff057224 */ /* 0x000fe200078e0009 */
[----:B------:R-:W5:Y:S04]  /*0270*/  LDG.E R11, desc[UR4][R6.64+0x8] ;  /* 0x00000804060b7981 */ /* 0x000f68000c1e1900 */
[----:B------:R-:W2:Y:S04]  /*0280*/  LDG.E.64 R20, desc[UR4][R4.64] ;  /* 0x0000000404147981 */ /* 0x000ea8000c1e1b00 */
[----:B------:R-:W2:Y:S01]  /*0290*/  LDG.E R25, desc[UR4][R6.64+0xc] ;  /* 0x00000c0406197981 */ /* 0x000ea2000c1e1900 */
[----:B---3--:R-:W-:-:S05]  /*02a0*/  IMAD.WIDE R26, R27, 0x8, R12 ;  /* 0x000000081b1a7825 */ /* 0x008fca00078e020c */
[----:B------:R-:W2:Y:S01]  /*02b0*/  LDG.E.64 R18, desc[UR4][R26.64] ;  /* 0x000000041a127981 */ /* 0x000ea2000c1e1b00 */
[----:B----4-:R-:W-:-:S03]  /*02c0*/  IMAD.WIDE R8, R15, 0x8, R12 ;  /* 0x000000080f087825 */ /* 0x010fc600078e020c */
[----:B------:R-:W3:Y:S01]  /*02d0*/  LDG.E.64 R14, desc[UR4][R4.64+0x8] ;  /* 0x00000804040e7981 */ /* 0x000ee2000c1e1b00 */
[----:B-----5:R-:W-:-:S03]  /*02e0*/  IMAD.WIDE R10, R11, 0x8, R12 ;  /* 0x000000080b0a7825 */ /* 0x020fc600078e020c */
[----:B------:R-:W3:Y:S04]  /*02f0*/  LDG.E.64 R8, desc[UR4][R8.64] ;  /* 0x0000000408087981 */ /* 0x000ee8000c1e1b00 */
[----:B------:R-:W4:Y:S01]  /*0300*/  LDG.E.64 R10, desc[UR4][R10.64] ;  /* 0x000000040a0a7981 */ /* 0x000f22000c1e1b00 */
[----:B--2---:R-:W-:-:S03]  /*0310*/  DFMA R18, R20, R18, R16 ;  /* 0x000000121412722b */ /* 0x004fc60000000010 */
[----:B------:R-:W4:Y:S01]  /*0320*/  LDG.E.64 R16, desc[UR4][R4.64+0x10] ;  /* 0x0000100404107981 */ /* 0x000f22000c1e1b00 */
[----:B------:R-:W-:-:S03]  /*0330*/  IMAD.WIDE R20, R25, 0x8, R12 ;  /* 0x0000000819147825 */ /* 0x000fc600078e020c */
[----:B------:R-:W2:Y:S04]  /*0340*/  LDG.E.64 R12, desc[UR4][R4.64+0x18] ;  /* 0x00001804040c7981 */ /* 0x000ea8000c1e1b00 */
[----:B------:R-:W2:Y:S01]  /*0350*/  LDG.E.64 R20, desc[UR4][R20.64] ;  /* 0x0000000414147981 */ /* 0x000ea2000c1e1b00 */
[----:B------:R-:W-:Y:S01]  /*0360*/  IADD3 R23, PT, PT, R23, 0x4, RZ ;  /* 0x0000000417177810 */ /* 0x000fe20007ffe0ff */
[----:B---3--:R-:W-:-:S03]  /*0370*/  DFMA R14, R14, R8, R18 ;  /* 0x000000080e0e722b */ /* 0x008fc60000000012 */
[----:B------:R-:W-:Y:S02]  /*0380*/  ISETP.GE.AND P1, PT, R23, R24, PT ;  /* 0x000000181700720c */ /* 0x000fe40003f26270 */
[----:B------:R-:W-:Y:S02]  /*0390*/  IADD3 R6, P2, PT, R6, 0x10, RZ ;  /* 0x0000001006067810 */ /* 0x000fe40007f5e0ff */
[----:B------:R-:W-:-:S03]  /*03a0*/  IADD3 R8, P3, PT, R4, 0x20, RZ ;  /* 0x0000002004087810 */ /* 0x000fc60007f7e0ff */
[----:B------:R-:W-:Y:S02]  /*03b0*/  IMAD.X R7, RZ, RZ, R7, P2 ;  /* 0x000000ffff077224 */ /* 0x000fe400010e0607 */
[----:B------:R-:W-:Y:S01]  /*03c0*/  IMAD.X R9, RZ, RZ, R5, P3 ;  /* 0x000000ffff097224 */ /* 0x000fe200018e0605 */
[----:B----4-:R-:W-:-:S08]  /*03d0*/  DFMA R16, R16, R10, R14 ;  /* 0x0000000a1010722b */ /* 0x010fd0000000000e */
[----:B--2---:R-:W-:Y:S01]  /*03e0*/  DFMA R16, R12, R20, R16 ;  /* 0x000000140c10722b */ /* 0x004fe20000000010 */
[----:B------:R-:W-:Y:S10]  /*03f0*/  @!P1 BRA `(.L_x_6) ;  /* 0xfffffffc00889947 */ /* 0x000ff4000383ffff */
.L_x_5:
[----:B------:R-:W-:Y:S05]  /*0400*/  BSYNC.RECONVERGENT B2 ;  /* 0x0000000000027941 */ /* 0x000fea0003800200 */
.L_x_4:
[----:B------:R-:W-:Y:S01]  /*0410*/  IADD3 R4, PT, PT, R22, -R23, RZ ;  /* 0x8000001716047210 */ /* 0x000fe20007ffe0ff */
[----:B------:R-:W-:Y:S03]  /*0420*/  BSSY.RECONVERGENT B2, `(.L_x_7) ;  /* 0x0000016000027945 */ /* 0x000fe60003800200 */
[----:B------:R-:W-:-:S13]  /*0430*/  ISETP.GT.AND P1, PT, R4, 0x1, PT ;  /* 0x000000010400780c */ /* 0x000fda0003f24270 */
[----:B------:R-:W-:Y:S05]  /*0440*/  @!P1 BRA `(.L_x_8) ;  /* 0x00000000004c9947 */ /* 0x000fea0003800000 */
[----:B------:R-:W3:Y:S01]  /*0450*/  LDG.E R11, desc[UR4][R6.64] ;  /* 0x00000004060b7981 */ /* 0x000ee2000c1e1900 */
[----:B------:R-:W3:Y:S03]  /*0460*/  LDC.64 R14, c[0x0][0x3a0] ;  /* 0x0000e800ff0e7b82 */ /* 0x000ee60000000a00 */
[----:B------:R-:W4:Y:S01]  /*0470*/  LDG.E R19, desc[UR4][R6.64+0x4] ;  /* 0x0000040406137981 */ /* 0x000f22000c1e1900 */
[----:B------:R-:W-:Y:S01]  /*0480*/  IMAD.MOV.U32 R12, RZ, RZ, R8 ;  /* 0x000000ffff0c7224 */ /* 0x000fe200078e0008 */
[----:B------:R-:W-:-:S05]  /*0490*/  MOV R13, R9 ;  /* 0x00000009000d7202 */ /* 0x000fca0000000f00 */
[----:B------:R-:W5:Y:S01]  /*04a0*/  LDG.E.64 R4, desc[UR4][R12.64] ;  /* 0x000000040c047981 */ /* 0x000f62000c1e1b00 */
[----:B---3--:R-:W-:-:S04]  /*04b0*/  IMAD.WIDE R10, R11, 0x8, R14 ;  /* 0x000000080b0a7825 */ /* 0x008fc800078e020e */
[----:B----4-:R-:W-:Y:S02]  /*04c0*/  IMAD.WIDE R18, R19, 0x8, R14 ;  /* 0x0000000813127825 */ /* 0x010fe400078e020e */
[----:B------:R-:W5:Y:S04]  /*04d0*/  LDG.E.64 R10, desc[UR4][R10.64] ;  /* 0x000000040a0a7981 */ /* 0x000f68000c1e1b00 */
[----:B------:R-:W3:Y:S04]  /*04e0*/  LDG.E.64 R14, desc[UR4][R12.64+0x8] ;  /* 0x000008040c0e7981 */ /* 0x000ee8000c1e1b00 */
[----:B------:R-:W3:Y:S01]  /*04f0*/  LDG.E.64 R18, desc[UR4][R18.64] ;  /* 0x0000000412127981 */ /* 0x000ee2000c1e1b00 */
[----:B------:R-:W-:-:S02]  /*0500*/  IADD3 R8, P2, PT, R8, 0x10, RZ ;  /* 0x0000001008087810 */ /* 0x000fc40007f5e0ff */
[----:B------:R-:W-:Y:S01]  /*0510*/  IADD3 R6, P1, PT, R6, 0x8, RZ ;  /* 0x0000000806067810 */ /* 0x000fe20007f3e0ff */
[----:B------:R-:W-:Y:S01]  /*0520*/  VIADD R23, R23, 0x2 ;  /* 0x0000000217177836 */ /* 0x000fe20000000000 */
[----:B------:R-:W-:Y:S01]  /*0530*/  PLOP3.LUT P0, PT, PT, PT, PT, 0x8, 0x80 ;  /* 0x000000000080781c */ /* 0x000fe20003f0e170 */
[----:B------:R-:W-:Y:S01]  /*0540*/  IMAD.X R9, RZ, RZ, R9, P2 ;  /* 0x000000ffff097224 */ /* 0x000fe200010e0609 */
[----:B------:R-:W-:Y:S01]  /*0550*/  IADD3.X R7, PT, PT, RZ, R7, RZ, P1, !PT ;  /* 0x00000007ff077210 */ /* 0x000fe20000ffe4ff */
[----:B-----5:R-:W-:-:S08]  /*0560*/  DFMA R4, R4, R10, R16 ;  /* 0x0000000a0404722b */ /* 0x020fd00000000010 */
[----:B---3--:R-:W-:-:S11]  /*0570*/  DFMA R16, R14, R18, R4 ;  /* 0x000000120e10722b */ /* 0x008fd60000000004 */
.L_x_8:
[----:B------:R-:W-:Y:S05]  /*0580*/  BSYNC.RECONVERGENT B2 ;  /* 0x0000000000027941 */ /* 0x000fea0003800200 */
.L_x_7:
[----:B------:R-:W-:-:S13]  /*0590*/  ISETP.NE.OR P0, PT, R23, R22, P0 ;  /* 0x000000161700720c */ /* 0x000fda0000705670 */
[----:B------:R-:W-:Y:S05]  /*05a0*/  @!P0 BREAK.RELIABLE B0 ;  /* 0x0000000000008942 */ /* 0x000fea0003800100 */
[----:B------:R-:W-:Y:S05]  /*05b0*/  @!P0 BRA `(.L_x_9) ;  /* 0x00000000003c8947 */ /* 0x000fea0003800000 */
.L_x_3:
[----:B------:R-:W-:Y:S05]  /*05c0*/  BSYNC.RELIABLE B0 ;  /* 0x0000000000007941 */ /* 0x000fea0003800100 */
.L_x_2:
[----:B------:R-:W2:Y:S01]  /*05d0*/  LDG.E R11, desc[UR4][R6.64] ;  /* 0x00000004060b7981 */ /* 0x000ea2000c1e1900 */
[----:B------:R-:W-:Y:S01]  /*05e0*/  MOV R4, R8 ;  /* 0x0000000800047202 */ /* 0x000fe20000000f00 */
[----:B------:R-:W-:-:S06]  /*05f0*/  IMAD.MOV.U32 R5, RZ, RZ, R9 ;  /* 0x000000ffff057224 */ /* 0x000fcc00078e0009 */
[----:B------:R-:W3:Y:S01]  /*0600*/  LDG.E.64 R4, desc[UR4][R4.64] ;  /* 0x0000000404047981 */ /* 0x000ee2000c1e1b00 */
[----:B------:R-:W-:Y:S01]  /*0610*/  IADD3 R23, PT, PT, R23, 0x1, RZ ;  /* 0x0000000117177810 */ /* 0x000fe20007ffe0ff */
[----:B--2---:R-:W-:-:S06]  /*0620*/  IMAD.WIDE R10, R11, 0x8, R2 ;  /* 0x000000080b0a7825 */ /* 0x004fcc00078e0202 */
[----:B------:R-:W3:Y:S01]  /*0630*/  LDG.E.64 R10, desc[UR4][R10.64] ;  /* 0x000000040a0a7981 */ /* 0x000ee2000c1e1b00 */
[----:B------:R-:W-:Y:S02]  /*0640*/  ISETP.NE.AND P0, PT, R23, R22, PT ;  /* 0x000000161700720c */ /* 0x000fe40003f05270 */
[----:B------:R-:W-:Y:S02]  /*0650*/  IADD3 R6, P1, PT, R6, 0x4, RZ ;  /* 0x0000000406067810 */ /* 0x000fe40007f3e0ff */
[----:B------:R-:W-:-:S03]  /*0660*/  IADD3 R8, P2, PT, R8, 0x8, RZ ;  /* 0x0000000808087810 */ /* 0x000fc60007f5e0ff */
[----:B------:R-:W-:Y:S01]  /*0670*/  IMAD.X R7, RZ, RZ, R7, P1 ;  /* 0x000000ffff077224 */ /* 0x000fe200008e0607 */
[----:B------:R-:W-:Y:S01]  /*0680*/  IADD3.X R9, PT, PT, RZ, R9, RZ, P2, !PT ;  /* 0x00000009ff097210 */ /* 0x000fe200017fe4ff */
[----:B---3--:R-:W-:-:S04]  /*0690*/  DFMA R16, R4, R10, R16 ;  /* 0x0000000a0410722b */ /* 0x008fc80000000010 */
[----:B------:R-:W-:Y:S07]  /*06a0*/  @P0 BRA `(.L_x_2) ;  /* 0xfffffffc00c80947 */ /* 0x000fee000383ffff */
.L_x_9:
[----:B------:R-:W-:Y:S05]  /*06b0*/  BSYNC.RECONVERGENT B1 ;  /* 0x0000000000017941 */ /* 0x000fea0003800200 */
.L_x_1:
[----:B------:R-:W-:Y:S05]  /*06c0*/  BRA `(.L_x_10) ;  /* 0x0000000000047947 */ /* 0x000fea0003800000 */
.L_x_0:
[----:B------:R-:W-:-:S07]  /*06d0*/  CS2R R16, SRZ ;  /* 0x0000000000107805 */ /* 0x000fce000001ff00 */
.L_x_10:
[----:B--2---:R-:W0:Y:S01]  /*06e0*/  LDC.64 R2, c[0x0][0x3a0] ;  /* 0x0000e800ff027b82 */ /* 0x004e220000000a00 */
[----:B------:R-:W1:Y:S07]  /*06f0*/  LDCU.64 UR6, c[0x0][0x388] ;  /* 0x00007100ff0677ac */ /* 0x000e6e0008000a00 */
[----:B------:R-:W2:Y:S08]  /*0700*/  LDC.64 R6, c[0x0][0x3a8] ;  /* 0x0000ea00ff067b82 */ /* 0x000eb00000000a00 */
[----:B------:R-:W3:Y:S01]  /*0710*/  LDC.64 R10, c[0x0][0x3b0] ;  /* 0x0000ec00ff0a7b82 */ /* 0x000ee20000000a00 */
[----:B0-----:R-:W-:-:S05]  /*0720*/  IMAD.WIDE R2, R0, 0x8, R2 ;  /* 0x0000000800027825 */ /* 0x001fca00078e0202 */
[----:B------:R-:W1:Y:S01]  /*0730*/  LDG.E.64 R4, desc[UR4][R2.64] ;  /* 0x0000000402047981 */ /* 0x000e62000c1e1b00 */
[----:B--2---:R-:W-:Y:S01]  /*0740*/  IMAD.WIDE R6, R0, 0x8, R6 ;  /* 0x0000000800067825 */ /* 0x004fe200078e0206 */
[----:B-1----:R-:W-:-:S07]  /*0750*/  DFMA R4, R4, UR6, R16 ;  /* 0x0000000604047c2b */ /* 0x002fce0008000010 */
[----:B------:R-:W-:Y:S04]  /*0760*/  STG.E.64 desc[UR4][R6.64], R4 ;  /* 0x0000000406007986 */ /* 0x000fe8000c101b04 */
[----:B------:R-:W2:Y:S01]  /*0770*/  LDG.E.64 R8, desc[UR4][R2.64] ;  /* 0x0000000402087981 */ /* 0x000ea2000c1e1b00 */
[----:B---3--:R-:W-:Y:S01]  /*0780*/  IMAD.WIDE R10, R0, 0x8, R10 ;  /* 0x00000008000a7825 */ /* 0x008fe200078e020a */
[----:B--2---:R-:W-:-:S07]  /*0790*/  DADD R8, -R4, R8 ;  /* 0x0000000004087229 */ /* 0x004fce0000000108 */
[----:B------:R-:W-:Y:S01]  /*07a0*/  STG.E.64 desc[UR4][R10.64], R8 ;  /* 0x000000080a007986 */ /* 0x000fe2000c101b04 */
[----:B------:R-:W-:Y:S05]  /*07b0*/  EXIT ;  /* 0x000000000000794d */ /* 0x000fea0003800000 */
.L_x_11:
[----:B------:R-:W-:-:S00]  /*07c0*/  BRA `(.L_x_11) ;  /* 0xfffffffc00fc7947 */ /* 0x000fc0000383ffff */
[----:B------:R-:W-:-:S00]  /*07d0*/  NOP ;  /* 0x0000000000007918 */ /* 0x000fc00000000000 */
        /* <DEDUP_REMOVED lines=10> */
.L_x_13:


//--------------------- .text.surface_area        --------------------------
	.section	.text.surface_area,"ax",@progbits
	.align	128
.text.surface_area:
        .type           surface_area,@function
        .size           surface_area,(.L_x_14 - surface_area)
        .other          surface_area,@"STO_CUDA_ENTRY STV_DEFAULT"
surface_area:
        /* <DEDUP_REMOVED lines=11> */
[----:B------:R-:W0:Y:S01]  /*00b0*/  LDC.64 R2, c[0x0][0x388] ;  /* 0x0000e200ff027b82 */ /* 0x000e220000000a00 */
[----:B------:R-:W1:Y:S01]  /*00c0*/  LDCU.64 UR4, c[0x0][0x358] ;  /* 0x00006b00ff0477ac */ /* 0x000e620008000a00 */
[----:B------:R-:W-:-:S06]  /*00d0*/  LEA R5, R0, R0, 0x1 ;  /* 0x0000000000057211 */ /* 0x000fcc00078e08ff */
[----:B------:R-:W2:Y:S01]  /*00e0*/  LDC.64 R26, c[0x0][0x390] ;  /* 0x0000e400ff1a7b82 */ /* 0x000ea20000000a00 */
[----:B0-----:R-:W-:-:S05]  /*00f0*/  IMAD.WIDE R2, R5, 0x4, R2 ;  /* 0x0000000405027825 */ /* 0x001fca00078e0202 */
[----:B-1----:R-:W3:Y:S04]  /*0100*/  LDG.E R4, desc[UR4][R2.64] ;  /* 0x0000000402047981 */ /* 0x002ee8000c1e1900 */
[----:B------:R-:W4:Y:S04]  /*0110*/  LDG.E R6, desc[UR4][R2.64+0x8] ;  /* 0x0000080402067981 */ /* 0x000f28000c1e1900 */
[----:B------:R-:W5:Y:S01]  /*0120*/  LDG.E R5, desc[UR4][R2.64+0x4] ;  /* 0x0000040402057981 */ /* 0x000f62000c1e1900 */
[----:B---3--:R-:W-:Y:S01]  /*0130*/  LEA R23, R4, R4, 0x1 ;  /* 0x0000000404177211 */ /* 0x008fe200078e08ff */
[----:B----4-:R-:W-:-:S04]  /*0140*/  IMAD R29, R6, 0x3, RZ ;  /* 0x00000003061d7824 */ /* 0x010fc800078e02ff */
[----:B--2---:R-:W-:Y:S01]  /*0150*/  IMAD.WIDE R22, R23, 0x8, R26 ;  /* 0x0000000817167825 */ /* 0x004fe200078e021a */
[----:B-----5:R-:W-:-:S03]  /*0160*/  LEA R5, R5, R5, 0x1 ;  /* 0x0000000505057211 */ /* 0x020fc600078e08ff */
[--C-:B------:R-:W-:Y:S01]  /*0170*/  IMAD.WIDE R28, R29, 0x8, R26.reuse ;  /* 0x000000081d1c7825 */ /* 0x100fe200078e021a */
[----:B------:R-:W2:Y:S04]  /*0180*/  LDG.E.64 R10, desc[UR4][R22.64+0x10] ;  /* 0x00001004160a7981 */ /* 0x000ea8000c1e1b00 */
[----:B------:R-:W2:Y:S01]  /*0190*/  LDG.E.64 R6, desc[UR4][R28.64+0x10] ;  /* 0x000010041c067981 */ /* 0x000ea2000c1e1b00 */
[----:B------:R-:W-:-:S03]  /*01a0*/  IMAD.WIDE R26, R5, 0x8, R26 ;  /* 0x00000008051a7825 */ /* 0x000fc600078e021a */
[----:B------:R-:W3:Y:S04]  /*01b0*/  LDG.E.64 R16, desc[UR4][R22.64+0x8] ;  /* 0x0000080416107981 */ /* 0x000ee8000c1e1b00 */
[----:B------:R-:W4:Y:S04]  /*01c0*/  LDG.E.64 R14, desc[UR4][R26.64+0x10] ;  /* 0x000010041a0e7981 */ /* 0x000f28000c1e1b00 */
[----:B------:R-:W5:Y:S04]  /*01d0*/  LDG.E.64 R18, desc[UR4][R26.64+0x8] ;  /* 0x000008041a127981 */ /* 0x000f68000c1e1b00 */
[----:B------:R-:W3:Y:S04]  /*01e0*/  LDG.E.64 R20, desc[UR4][R28.64+0x8] ;  /* 0x000008041c147981 */ /* 0x000ee8000c1e1b00 */
[----:B------:R0:W3:Y:S04]  /*01f0*/  LDG.E.64 R12, desc[UR4][R22.64] ;  /* 0x00000004160c7981 */ /* 0x0000e8000c1e1b00 */
[----:B------:R-:W3:Y:S04]  /*0200*/  LDG.E.64 R8, desc[UR4][R28.64] ;  /* 0x000000041c087981 */ /* 0x000ee8000c1e1b00 */
[----:B------:R-:W3:Y:S01]  /*0210*/  LDG.E.64 R2, desc[UR4][R26.64] ;  /* 0x000000041a027981 */ /* 0x000ee2000c1e1b00 */
[----:B--2---:R-:W-:-:S02]  /*0220*/  DADD R4, R10, -R6 ;  /* 0x000000000a047229 */ /* 0x004fc40000000806 */
[----:B----4-:R-:W-:-:S06]  /*0230*/  DADD R24, R14, -R6 ;  /* 0x000000000e187229 */ /* 0x010fcc0000000806 */
[----:B-----5:R-:W-:Y:S02]  /*0240*/  DMUL R4, R18, R4 ;  /* 0x0000000412047228 */ /* 0x020fe40000000000 */
[----:B0-----:R-:W-:-:S06]  /*0250*/  DADD R22, R10, -R14 ;  /* 0x000000000a167229 */ /* 0x001fcc000000080e */
[C---:B---3--:R-:W-:Y:S02]  /*0260*/  DFMA R4, R16.reuse, R24, -R4 ;  /* 0x000000181004722b */ /* 0x048fe40000000804 */
[----:B------:R-:W-:-:S06]  /*0270*/  DADD R24, R16, -R20 ;  /* 0x0000000010187229 */ /* 0x000fcc0000000814 */
[----:B------:R-:W-:Y:S02]  /*0280*/  DFMA R4, R20, R22, R4 ;  /* 0x000000161404722b */ /* 0x000fe40000000004 */
[----:B------:R-:W-:Y:S02]  /*0290*/  DADD R22, R12, -R8 ;  /* 0x000000000c167229 */ /* 0x000fe40000000808 */
[----:B------:R-:W-:Y:S02]  /*02a0*/  DADD R20, R18, -R20 ;  /* 0x0000000012147229 */ /* 0x000fe40000000814 */
[----:B------:R-:W-:Y:S02]  /*02b0*/  DMUL R24, R2, R24 ;  /* 0x0000001802187228 */ /* 0x000fe40000000000 */
[----:B------:R-:W-:Y:S02]  /*02c0*/  DADD R16, R16, -R18 ;  /* 0x0000000010107229 */ /* 0x000fe40000000812 */
[----:B------:R-:W-:-:S02]  /*02d0*/  DMUL R22, R14, R22 ;  /* 0x000000160e167228 */ /* 0x000fc40000000000 */
[----:B------:R-:W-:Y:S02]  /*02e0*/  DADD R14, R2, -R8 ;  /* 0x00000000020e7229 */ /* 0x000fe40000000808 */
[C---:B------:R-:W-:Y:S02]  /*02f0*/  DFMA R20, R12.reuse, R20, -R24 ;  /* 0x000000140c14722b */ /* 0x040fe40000000818 */
[----:B------:R-:W-:Y:S02]  /*0300*/  DADD R2, R12, -R2 ;  /* 0x000000000c027229 */ /* 0x000fe40000000802 */
[----:B------:R-:W-:Y:S02]  /*0310*/  DMUL R4, R4, R4 ;  /* 0x0000000404047228 */ /* 0x000fe40000000000 */
[----:B------:R-:W-:Y:S02]  /*0320*/  DFMA R14, R10, R14, -R22 ;  /* 0x0000000e0a0e722b */ /* 0x000fe40000000816 */
[----:B------:R-:W-:-:S06]  /*0330*/  DFMA R16, R8, R16, R20 ;  /* 0x000000100810722b */ /* 0x000fcc0000000014 */
[----:B------:R-:W-:Y:S02]  /*0340*/  DFMA R2, R6, R2, R14 ;  /* 0x000000020602722b */ /* 0x000fe4000000000e */
[----:B------:R-:W-:Y:S01]  /*0350*/  DFMA R4, R16, R16, R4 ;  /* 0x000000101004722b */ /* 0x000fe20000000004 */
[----:B------:R-:W0:Y:S07]  /*0360*/  LDC.64 R6, c[0x0][0x398] ;  /* 0x0000e600ff067b82 */ /* 0x000e2e0000000a00 */
[----:B------:R-:W-:-:S10]  /*0370*/  DFMA R4, R2, R2, R4 ;  /* 0x000000020204722b */ /* 0x000fd40000000004 */
[----:B------:R-:W1:Y:S08]  /*0380*/  F2F.F32.F64 R4, R4 ;  /* 0x0000000400047310 */ /* 0x000e700000301000 */
[----:B-1----:R-:W1:Y:S08]  /*0390*/  MUFU.SQRT R8, R4 ;  /* 0x0000000400087308 */ /* 0x002e700000002000 */
[----:B-1----:R-:W1:Y:S01]  /*03a0*/  F2F.F64.F32 R2, R8 ;  /* 0x0000000800027310 */ /* 0x002e620000201800 */
[----:B0-----:R-:W-:Y:S01]  /*03b0*/  IMAD.WIDE R6, R0, 0x8, R6 ;  /* 0x0000000800067825 */ /* 0x001fe200078e0206 */
[----:B-1----:R-:W-:-:S07]  /*03c0*/  DMUL R2, R2, 0.5 ;  /* 0x3fe0000002027828 */ /* 0x002fce0000000000 */
[----:B------:R-:W-:Y:S01]  /*03d0*/  STG.E.64 desc[UR4][R6.64], R2 ;  /* 0x0000000206007986 */ /* 0x000fe2000c101b04 */
[----:B------:R-:W-:Y:S05]  /*03e0*/  EXIT ;  /* 0x000000000000794d */ /* 0x000fea0003800000 */
.L_x_12:
        /* <DEDUP_REMOVED lines=9> */
.L_x_14:


//--------------------- .nv.shared.reserved.0     --------------------------
	.section	.nv.shared.reserved.0,"aw",@nobits
	.weak		__nv_reservedSMEM_offset_0_alias
	.size		__nv_reservedSMEM_offset_0_alias, 0, 64
	.other		__nv_reservedSMEM_offset_0_alias,@"STO_CUDA_RESERVED_SHARED STV_DEFAULT"
__nv_reservedSMEM_offset_0_alias:
	.zero		0
	.zero		64


//--------------------- .nv.constant0.multiply    --------------------------
	.section	.nv.constant0.multiply,"a",@progbits
	.sectionflags	@""
	.align	4
.nv.constant0.multiply:
	.zero		952


//--------------------- .nv.constant0.surface_area --------------------------
	.section	.nv.constant0.surface_area,"a",@progbits
	.sectionflags	@""
	.align	4
.nv.constant0.surface_area:
	.zero		928


//--------------------- SYMBOLS --------------------------

	.type		.nv.reservedSmem.offset0,@object
	.size		.nv.reservedSmem.offset0,0x4
